	.headerflags	@"EF_CUDA_TEXMODE_UNIFIED EF_CUDA_64BIT_ADDRESS EF_CUDA_SM86 EF_CUDA_VIRTUAL_SM(EF_CUDA_SM86)"
	.elftype	@"ET_EXEC"


//--------------------- .nv.info                  --------------------------
	.section	.nv.info,"",@"SHT_CUDA_INFO"
	.align	4


	//----- nvinfo : EIATTR_REGCOUNT
	.align		4
        /*0000*/ 	.byte	0x04, 0x2f
        /*0002*/ 	.short	(.L_2 - .L_1)
	.align		4
.L_1:
        /*0004*/ 	.word	index@(triton_poi_fused__scaled_dot_product_flash_attention__to_copy_add_mean_mul_pow_rsqrt_3)
        /*0008*/ 	.word	0x00000027


	//----- nvinfo : EIATTR_MIN_STACK_SIZE
	.align		4
.L_2:
        /*000c*/ 	.byte	0x04, 0x12
        /*000e*/ 	.short	(.L_4 - .L_3)
	.align		4
.L_3:
        /*0010*/ 	.word	index@(triton_poi_fused__scaled_dot_product_flash_attention__to_copy_add_mean_mul_pow_rsqrt_3)
        /*0014*/ 	.word	0x00000000


	//----- nvinfo : EIATTR_FRAME_SIZE
	.align		4
.L_4:
        /*0018*/ 	.byte	0x04, 0x11
        /*001a*/ 	.short	(.L_6 - .L_5)
	.align		4
.L_5:
        /*001c*/ 	.word	index@(triton_poi_fused__scaled_dot_product_flash_attention__to_copy_add_mean_mul_pow_rsqrt_3)
        /*0020*/ 	.word	0x00000000


	//----- nvinfo : EIATTR_MIN_STACK_SIZE
	.align		4
.L_6:
        /*0024*/ 	.byte	0x04, 0x12
        /*0026*/ 	.short	(.L_8 - .L_7)
	.align		4
.L_7:
        /*0028*/ 	.word	index@(triton_poi_fused__scaled_dot_product_flash_attention__to_copy_add_mean_mul_pow_rsqrt_3)
        /*002c*/ 	.word	0x00000000
.L_8:


//--------------------- .nv.info.triton_poi_fused__scaled_dot_product_flash_attention__to_copy_add_mean_mul_pow_rsqrt_3 --------------------------
	.section	.nv.info.triton_poi_fused__scaled_dot_product_flash_attention__to_copy_add_mean_mul_pow_rsqrt_3,"",@"SHT_CUDA_INFO"
	.sectionflags	@""
	.align	4


	//----- nvinfo : EIATTR_CUDA_API_VERSION
	.align		4
        /*0000*/ 	.byte	0x04, 0x37
        /*0002*/ 	.short	(.L_10 - .L_9)
.L_9:
        /*0004*/ 	.word	0x0000007c


	//----- nvinfo : EIATTR_SW2861232_WAR
	.align		4
.L_10:
        /*0008*/ 	.byte	0x01, 0x35
	.zero		2


	//----- nvinfo : EIATTR_PARAM_CBANK
	.align		4
        /*000c*/ 	.byte	0x04, 0x0a
        /*000e*/ 	.short	(.L_12 - .L_11)
	.align		4
.L_11:
        /*0010*/ 	.word	index@(.nv.constant0.triton_poi_fused__scaled_dot_product_flash_attention__to_copy_add_mean_mul_pow_rsqrt_3)
        /*0014*/ 	.short	0x0160
        /*0016*/ 	.short	0x0060


	//----- nvinfo : EIATTR_CBANK_PARAM_SIZE
	.align		4
.L_12:
        /*0018*/ 	.byte	0x03, 0x19
        /*001a*/ 	.short	0x0060


	//----- nvinfo : EIATTR_KPARAM_INFO
	.align		4
        /*001c*/ 	.byte	0x04, 0x17
        /*001e*/ 	.short	(.L_14 - .L_13)
.L_13:
        /*0020*/ 	.word	0x00000000
        /*0024*/ 	.short	0x000b
        /*0026*/ 	.short	0x0058
        /*0028*/ 	.byte	0x00, 0xf4, 0x21, 0x00


	//----- nvinfo : EIATTR_KPARAM_INFO
	.align		4
.L_14:
        /*002c*/ 	.byte	0x04, 0x17
        /*002e*/ 	.short	(.L_16 - .L_15)
.L_15:
        /*0030*/ 	.word	0x00000000
        /*0034*/ 	.short	0x000a
        /*0036*/ 	.short	0x0050
        /*0038*/ 	.byte	0x00, 0xf0, 0x11, 0x00


	//----- nvinfo : EIATTR_KPARAM_INFO
	.align		4
.L_16:
        /*003c*/ 	.byte	0x04, 0x17
        /*003e*/ 	.short	(.L_18 - .L_17)
.L_17:
        /*0040*/ 	.word	0x00000000
        /*0044*/ 	.short	0x0009
        /*0046*/ 	.short	0x0048
        /*0048*/ 	.byte	0x00, 0xf4, 0x21, 0x00


	//----- nvinfo : EIATTR_KPARAM_INFO
	.align		4
.L_18:
        /*004c*/ 	.byte	0x04, 0x17
        /*004e*/ 	.short	(.L_20 - .L_19)
.L_19:
        /*0050*/ 	.word	0x00000000
        /*0054*/ 	.short	0x0008
        /*0056*/ 	.short	0x0040
        /*0058*/ 	.byte	0x00, 0xf4, 0x21, 0x00


	//----- nvinfo : EIATTR_KPARAM_INFO
	.align		4
.L_20:
        /*005c*/ 	.byte	0x04, 0x17
        /*005e*/ 	.short	(.L_22 - .L_21)
.L_21:
        /*0060*/ 	.word	0x00000000
        /*0064*/ 	.short	0x0007
        /*0066*/ 	.short	0x0038
        /*0068*/ 	.byte	0x00, 0xf4, 0x21, 0x00


	//----- nvinfo : EIATTR_KPARAM_INFO
	.align		4
.L_22:
        /*006c*/ 	.byte	0x04, 0x17
        /*006e*/ 	.short	(.L_24 - .L_23)
.L_23:
        /*0070*/ 	.word	0x00000000
        /*0074*/ 	.short	0x0006
        /*0076*/ 	.short	0x0030
        /*0078*/ 	.byte	0x00, 0xf4, 0x21, 0x00


	//----- nvinfo : EIATTR_KPARAM_INFO
	.align		4
.L_24:
        /*007c*/ 	.byte	0x04, 0x17
        /*007e*/ 	.short	(.L_26 - .L_25)
.L_25:
        /*0080*/ 	.word	0x00000000
        /*0084*/ 	.short	0x0005
        /*0086*/ 	.short	0x0028
        /*0088*/ 	.byte	0x00, 0xf4, 0x21, 0x00


	//----- nvinfo : EIATTR_KPARAM_INFO
	.align		4
.L_26:
        /*008c*/ 	.byte	0x04, 0x17
        /*008e*/ 	.short	(.L_28 - .L_27)
.L_27:
        /*0090*/ 	.word	0x00000000
        /*0094*/ 	.short	0x0004
        /*0096*/ 	.short	0x0020
        /*0098*/ 	.byte	0x00, 0xf4, 0x21, 0x00


	//----- nvinfo : EIATTR_KPARAM_INFO
	.align		4
.L_28:
        /*009c*/ 	.byte	0x04, 0x17
        /*009e*/ 	.short	(.L_30 - .L_29)
.L_29:
        /*00a0*/ 	.word	0x00000000
        /*00a4*/ 	.short	0x0003
        /*00a6*/ 	.short	0x0018
        /*00a8*/ 	.byte	0x00, 0xf4, 0x21, 0x00


	//----- nvinfo : EIATTR_KPARAM_INFO
	.align		4
.L_30:
        /*00ac*/ 	.byte	0x04, 0x17
        /*00ae*/ 	.short	(.L_32 - .L_31)
.L_31:
        /*00b0*/ 	.word	0x00000000
        /*00b4*/ 	.short	0x0002
        /*00b6*/ 	.short	0x0010
        /*00b8*/ 	.byte	0x00, 0xf4, 0x21, 0x00


	//----- nvinfo : EIATTR_KPARAM_INFO
	.align		4
.L_32:
        /*00bc*/ 	.byte	0x04, 0x17
        /*00be*/ 	.short	(.L_34 - .L_33)
.L_33:
        /*00c0*/ 	.word	0x00000000
        /*00c4*/ 	.short	0x0001
        /*00c6*/ 	.short	0x0008
        /*00c8*/ 	.byte	0x00, 0xf4, 0x21, 0x00


	//----- nvinfo : EIATTR_KPARAM_INFO
	.align		4
.L_34:
        /*00cc*/ 	.byte	0x04, 0x17
        /*00ce*/ 	.short	(.L_36 - .L_35)
.L_35:
        /*00d0*/ 	.word	0x00000000
        /*00d4*/ 	.short	0x0000
        /*00d6*/ 	.short	0x0000
        /*00d8*/ 	.byte	0x00, 0xf4, 0x21, 0x00


	//----- nvinfo : EIATTR_MAXREG_COUNT
	.align		4
.L_36:
        /*00dc*/ 	.byte	0x03, 0x1b
        /*00de*/ 	.short	0x00ff


	//----- nvinfo : EIATTR_EXIT_INSTR_OFFSETS
	.align		4
        /*00e0*/ 	.byte	0x04, 0x1c
        /*00e2*/ 	.short	(.L_38 - .L_37)


	//   ....[0]....
.L_37:
        /*00e4*/ 	.word	0x00000a90


	//----- nvinfo : EIATTR_REQNTID
	.align		4
.L_38:
        /*00e8*/ 	.byte	0x04, 0x10
        /*00ea*/ 	.short	(.L_40 - .L_39)
.L_39:
        /*00ec*/ 	.word	0x00000080
        /*00f0*/ 	.word	0x00000001
        /*00f4*/ 	.word	0x00000001
.L_40:


//--------------------- .nv.callgraph             --------------------------
	.section	.nv.callgraph,"",@"SHT_CUDA_CALLGRAPH"
	.align	4
	.sectionentsize	8
	.align		4
        /*0000*/ 	.word	0x00000000
	.align		4
        /*0004*/ 	.word	0xffffffff
	.align		4
        /*0008*/ 	.word	0x00000000
	.align		4
        /*000c*/ 	.word	0xfffffffe
	.align		4
        /*0010*/ 	.word	0x00000000
	.align		4
        /*0014*/ 	.word	0xfffffffd
	.align		4
        /*0018*/ 	.word	0x00000000
	.align		4
        /*001c*/ 	.word	0xfffffffc


//--------------------- .nv.rel.action            --------------------------
	.section	.nv.rel.action,"",@"SHT_CUDA_RELOCINFO"
	.align	8
	.sectionentsize	8
        /*0000*/ 	.byte	0x73, 0x00, 0x00, 0x00, 0x00, 0x00, 0x00, 0x00, 0x00, 0x00, 0x00, 0x11, 0x25, 0x00, 0x05, 0x36


//--------------------- .nv.constant4             --------------------------
	.section	.nv.constant4,"a",@progbits
	.align	8
	.align		8
.nv.constant4:
        /*0000*/ 	.dword	_$_str


//--------------------- .nv.constant0.triton_poi_fused__scaled_dot_product_flash_attention__to_copy_add_mean_mul_pow_rsqrt_3 --------------------------
	.section	.nv.constant0.triton_poi_fused__scaled_dot_product_flash_attention__to_copy_add_mean_mul_pow_rsqrt_3,"a",@progbits
	.sectionflags	@""
	.align	4
.nv.constant0.triton_poi_fused__scaled_dot_product_flash_attention__to_copy_add_mean_mul_pow_rsqrt_3:
	.zero		448


//--------------------- .text.triton_poi_fused__scaled_dot_product_flash_attention__to_copy_add_mean_mul_pow_rsqrt_3 --------------------------
	.section	.text.triton_poi_fused__scaled_dot_product_flash_attention__to_copy_add_mean_mul_pow_rsqrt_3,"ax",@progbits
	.sectioninfo	@"SHI_REGISTERS=39"
	.align	128
        .global         triton_poi_fused__scaled_dot_product_flash_attention__to_copy_add_mean_mul_pow_rsqrt_3
        .type           triton_poi_fused__scaled_dot_product_flash_attention__to_copy_add_mean_mul_pow_rsqrt_3,@function
        .size           triton_poi_fused__scaled_dot_product_flash_attention__to_copy_add_mean_mul_pow_rsqrt_3,(.L_x_1 - triton_poi_fused__scaled_dot_product_flash_attention__to_copy_add_mean_mul_pow_rsqrt_3)
        .other          triton_poi_fused__scaled_dot_product_flash_attention__to_copy_add_mean_mul_pow_rsqrt_3,@"STO_CUDA_ENTRY STV_DEFAULT"
triton_poi_fused__scaled_dot_product_flash_attention__to_copy_add_mean_mul_pow_rsqrt_3:
.text.triton_poi_fused__scaled_dot_product_flash_attention__to_copy_add_mean_mul_pow_rsqrt_3:
[----:B------:R-:W-:Y:S02]  /*0000*/  MOV R1, c[0x0][0x28] ;  /* 0x00000a0000017a02 */ /* 0x000fe40000000f00 */
[----:B------:R-:W0:Y:S01]  /*0010*/  S2R R0, SR_TID.X ;  /* 0x0000000000007919 */ /* 0x000e220000002100 */
[----:B------:R-:W-:Y:S01]  /*0020*/  IMAD.MOV.U32 R28, RZ, RZ, 0x4 ;  /* 0x00000004ff1c7424 */ /* 0x000fe200078e00ff */
[----:B------:R-:W-:Y:S02]  /*0030*/  ULDC.64 UR4, c[0x0][0x118] ;  /* 0x0000460000047ab9 */ /* 0x000fe40000000a00 */
[----:B------:R-:W1:Y:S01]  /*0040*/  S2R R7, SR_CTAID.X ;  /* 0x0000000000077919 */ /* 0x000e620000002500 */
[----:B0-----:R-:W-:-:S04]  /*0050*/  SHF.L.U32 R0, R0, 0x1, RZ ;  /* 0x0000000100007819 */ /* 0x001fc800000006ff */
[----:B------:R-:W-:Y:S02]  /*0060*/  LOP3.LUT R0, R0, 0xfe, RZ, 0xc0, !PT ;  /* 0x000000fe00007812 */ /* 0x000fe400078ec0ff */
[--C-:B-1----:R-:W-:Y:S02]  /*0070*/  SHF.R.S32.HI R3, RZ, 0x17, R7.reuse ;  /* 0x00000017ff037819 */ /* 0x102fe40000011407 */
[----:B------:R-:W-:Y:S01]  /*0080*/  SHF.R.U32.HI R2, RZ, 0x17, R7 ;  /* 0x00000017ff027819 */ /* 0x000fe20000011607 */
[----:B------:R-:W-:Y:S01]  /*0090*/  IMAD R8, R7, 0x100, R0 ;  /* 0x0000010007087824 */ /* 0x000fe200078e0200 */
[----:B------:R-:W-:-:S04]  /*00a0*/  SGXT R3, R3, 0x1 ;  /* 0x000000010303781a */ /* 0x000fc80000000200 */
[----:B------:R-:W-:Y:S02]  /*00b0*/  IADD3 R6, R8, 0x1, RZ ;  /* 0x0000000108067810 */ /* 0x000fe40007ffe0ff */
[C---:B------:R-:W-:Y:S02]  /*00c0*/  LEA.HI R7, R3.reuse, R8, RZ, 0x7 ;  /* 0x0000000803077211 */ /* 0x040fe400078f38ff */
[----:B------:R-:W-:Y:S02]  /*00d0*/  LEA.HI R0, R3, R6, RZ, 0x7 ;  /* 0x0000000603007211 */ /* 0x000fe400078f38ff */
[----:B------:R-:W-:Y:S02]  /*00e0*/  SGXT.U32 R3, R2, 0x1 ;  /* 0x000000010203781a */ /* 0x000fe40000000000 */
[----:B------:R-:W-:-:S04]  /*00f0*/  LOP3.LUT R5, R0, 0xff80, RZ, 0xc0, !PT ;  /* 0x0000ff8000057812 */ /* 0x000fc800078ec0ff */
[----:B------:R-:W-:-:S04]  /*0100*/  IADD3 R5, R6, -R5, RZ ;  /* 0x8000000506057210 */ /* 0x000fc80007ffe0ff */
[----:B------:R-:W-:-:S04]  /*0110*/  LOP3.LUT R0, R5, 0x80, RZ, 0xc0, !PT ;  /* 0x0000008005007812 */ /* 0x000fc800078ec0ff */
[----:B------:R-:W-:Y:S02]  /*0120*/  LEA.HI R0, R0, R5, RZ, 0x19 ;  /* 0x0000000500007211 */ /* 0x000fe400078fc8ff */
[----:B------:R-:W-:Y:S02]  /*0130*/  SHF.R.S32.HI R5, RZ, 0x7, R7 ;  /* 0x00000007ff057819 */ /* 0x000fe40000011407 */
[----:B------:R-:W-:Y:S02]  /*0140*/  PRMT R10, R0, 0x8880, RZ ;  /* 0x00008880000a7816 */ /* 0x000fe400000000ff */
[----:B------:R-:W-:Y:S01]  /*0150*/  IADD3 R0, R6, R3, RZ ;  /* 0x0000000306007210 */ /* 0x000fe20007ffe0ff */
[----:B------:R-:W-:Y:S01]  /*0160*/  IMAD.WIDE R2, R5, R28, c[0x0][0x168] ;  /* 0x00005a0005027625 */ /* 0x000fe200078e021c */
[----:B------:R-:W-:Y:S02]  /*0170*/  SHF.R.S32.HI R10, RZ, 0x1, R10 ;  /* 0x00000001ff0a7819 */ /* 0x000fe4000001140a */
[----:B------:R-:W-:-:S02]  /*0180*/  LOP3.LUT R9, R0, 0xfffffffe, RZ, 0xc0, !PT ;  /* 0xfffffffe00097812 */ /* 0x000fc400078ec0ff */
[----:B------:R-:W-:Y:S01]  /*0190*/  PRMT R10, R10, 0x9910, RZ ;  /* 0x000099100a0a7816 */ /* 0x000fe200000000ff */
[----:B------:R-:W-:Y:S01]  /*01a0*/  IMAD.WIDE R4, R5, R28, c[0x0][0x190] ;  /* 0x0000640005047625 */ /* 0x000fe200078e021c */
[----:B------:R-:W-:Y:S01]  /*01b0*/  IADD3 R9, R6, -R9, RZ ;  /* 0x8000000906097210 */ /* 0x000fe20007ffe0ff */
[----:B------:R0:W2:Y:S02]  /*01c0*/  LDG.E.EL R0, [R2.64] ;  /* 0x0000000402007981 */ /* 0x0000a4000c2e1900 */
[----:B------:R-:W-:Y:S01]  /*01d0*/  IMAD.MOV.U32 R6, RZ, RZ, R10 ;  /* 0x000000ffff067224 */ /* 0x000fe200078e000a */
[----:B------:R-:W-:Y:S01]  /*01e0*/  LOP3.LUT R7, R7, 0xffffff80, RZ, 0xc0, !PT ;  /* 0xffffff8007077812 */ /* 0x000fe200078ec0ff */
[----:B------:R1:W3:Y:S01]  /*01f0*/  LDG.E.EL R11, [R4.64] ;  /* 0x00000004040b7981 */ /* 0x0002e2000c2e1900 */
[----:B------:R-:W-:Y:S02]  /*0200*/  ISETP.GE.AND P0, PT, R9, 0x1, PT ;  /* 0x000000010900780c */ /* 0x000fe40003f06270 */
[----:B------:R-:W-:-:S02]  /*0210*/  SHF.L.U32 R6, R6, 0x1, RZ ;  /* 0x0000000106067819 */ /* 0x000fc400000006ff */
[----:B------:R-:W-:Y:S01]  /*0220*/  IADD3 R34, R8, -R7, RZ ;  /* 0x8000000708227210 */ /* 0x000fe20007ffe0ff */
[----:B0-----:R-:W-:Y:S01]  /*0230*/  IMAD.MOV.U32 R3, RZ, RZ, 0x2 ;  /* 0x00000002ff037424 */ /* 0x001fe200078e00ff */
[----:B------:R-:W-:Y:S02]  /*0240*/  IADD3 R24, R7, R6, RZ ;  /* 0x0000000607187210 */ /* 0x000fe40007ffe0ff */
[----:B------:R-:W-:Y:S02]  /*0250*/  PRMT R2, R34, 0x8880, RZ ;  /* 0x0000888022027816 */ /* 0x000fe400000000ff */
[C---:B-1----:R-:W-:Y:S01]  /*0260*/  IADD3 R4, R24.reuse, 0x1, RZ ;  /* 0x0000000118047810 */ /* 0x042fe20007ffe0ff */
[-C--:B------:R-:W-:Y:S01]  /*0270*/  IMAD.WIDE R20, R24, R3.reuse, c[0x0][0x160] ;  /* 0x0000580018147625 */ /* 0x080fe200078e0203 */
[----:B------:R-:W-:Y:S02]  /*0280*/  ISETP.GT.AND P1, PT, R9, RZ, PT ;  /* 0x000000ff0900720c */ /* 0x000fe40003f24270 */
[----:B------:R-:W-:Y:S01]  /*0290*/  SHF.R.S32.HI R2, RZ, 0x1, R2 ;  /* 0x00000001ff027819 */ /* 0x000fe20000011402 */
[----:B------:R-:W-:Y:S01]  /*02a0*/  IMAD.WIDE R18, R4, R3, c[0x0][0x160] ;  /* 0x0000580004127625 */ /* 0x000fe200078e0203 */
[----:B------:R-:W-:-:S02]  /*02b0*/  PRMT R15, RZ, 0x7610, R15 ;  /* 0x00007610ff0f7816 */ /* 0x000fc4000000000f */
[----:B------:R-:W-:Y:S01]  /*02c0*/  PRMT R26, R2, 0x9910, RZ ;  /* 0x00009910021a7816 */ /* 0x000fe200000000ff */
[-C--:B------:R-:W-:Y:S01]  /*02d0*/  IMAD.WIDE R24, R24, R3.reuse, c[0x0][0x188] ;  /* 0x0000620018187625 */ /* 0x080fe200078e0203 */
[----:B------:R-:W-:Y:S02]  /*02e0*/  PRMT R14, RZ, 0x7610, R14 ;  /* 0x00007610ff0e7816 */ /* 0x000fe4000000000e */
[----:B------:R-:W-:Y:S01]  /*02f0*/  PRMT R17, RZ, 0x7610, R17 ;  /* 0x00007610ff117816 */ /* 0x000fe20000000011 */
[----:B------:R0:W4:Y:S01]  /*0300*/  @!P0 LDG.E.EL.U16 R15, [R18.64] ;  /* 0x00000004120f8981 */ /* 0x000122000c2e1500 */
[----:B------:R-:W-:Y:S01]  /*0310*/  PRMT R12, RZ, 0x7610, R12 ;  /* 0x00007610ff0c7816 */ /* 0x000fe2000000000c */
[-C--:B------:R-:W-:Y:S01]  /*0320*/  IMAD.WIDE R22, R6, R3.reuse, c[0x0][0x170] ;  /* 0x00005c0006167625 */ /* 0x080fe200078e0203 */
[----:B------:R-:W-:Y:S01]  /*0330*/  SHF.L.U32 R26, R26, 0x1, RZ ;  /* 0x000000011a1a7819 */ /* 0x000fe200000006ff */
[----:B------:R1:W5:Y:S01]  /*0340*/  @P1 LDG.E.EL.U16 R14, [R24.64] ;  /* 0x00000004180e1981 */ /* 0x000362000c2e1500 */
[----:B------:R-:W-:Y:S01]  /*0350*/  PRMT R16, RZ, 0x7610, R16 ;  /* 0x00007610ff107816 */ /* 0x000fe20000000010 */
[----:B------:R-:W-:Y:S01]  /*0360*/  IMAD.WIDE R4, R4, R3, c[0x0][0x188] ;  /* 0x0000620004047625 */ /* 0x000fe200078e0203 */
[----:B------:R-:W-:Y:S01]  /*0370*/  PRMT R2, RZ, 0x7610, R2 ;  /* 0x00007610ff027816 */ /* 0x000fe20000000002 */
[----:B------:R1:W5:Y:S01]  /*0380*/  @!P0 LDG.E.EL.U16 R17, [R22.64+0x2] ;  /* 0x0000020416118981 */ /* 0x000362000c2e1500 */
[----:B0-----:R-:W-:-:S03]  /*0390*/  IADD3 R18, R26, 0x1, R7 ;  /* 0x000000011a127810 */ /* 0x001fc60007ffe007 */
[----:B------:R0:W5:Y:S01]  /*03a0*/  @!P0 LDG.E.EL.U16 R12, [R4.64] ;  /* 0x00000004040c8981 */ /* 0x000162000c2e1500 */
[----:B------:R-:W-:Y:S01]  /*03b0*/  PRMT R13, RZ, 0x7610, R13 ;  /* 0x00007610ff0d7816 */ /* 0x000fe2000000000d */
[-C--:B-1----:R-:W-:Y:S01]  /*03c0*/  IMAD.WIDE R24, R6, R3.reuse, c[0x0][0x198] ;  /* 0x0000660006187625 */ /* 0x082fe200078e0203 */
[----:B------:R-:W-:Y:S01]  /*03d0*/  PRMT R10, RZ, 0x7610, R10 ;  /* 0x00007610ff0a7816 */ /* 0x000fe2000000000a */
[----:B------:R1:W5:Y:S04]  /*03e0*/  @P1 LDG.E.EL.U16 R16, [R20.64] ;  /* 0x0000000414101981 */ /* 0x000368000c2e1500 */
[----:B------:R0:W5:Y:S04]  /*03f0*/  @!P0 LDG.E.EL.U16 R2, [R24.64+0x2] ;  /* 0x0000020418028981 */ /* 0x000168000c2e1500 */
[----:B------:R0:W5:Y:S01]  /*0400*/  @P1 LDG.E.EL.U16 R13, [R22.64] ;  /* 0x00000004160d1981 */ /* 0x000162000c2e1500 */
[----:B-1----:R-:W-:-:S03]  /*0410*/  IMAD.WIDE R20, R18, R3, c[0x0][0x160] ;  /* 0x0000580012147625 */ /* 0x002fc600078e0203 */
[----:B------:R1:W5:Y:S01]  /*0420*/  @P1 LDG.E.EL.U16 R10, [R24.64] ;  /* 0x00000004180a1981 */ /* 0x000362000c2e1500 */
[----:B------:R-:W-:-:S03]  /*0430*/  IMAD.WIDE R18, R18, R3, c[0x0][0x188] ;  /* 0x0000620012127625 */ /* 0x000fc600078e0203 */
[----:B------:R1:W5:Y:S01]  /*0440*/  LDG.E.EL.U16 R20, [R20.64] ;  /* 0x0000000414147981 */ /* 0x000362000c2e1500 */
[----:B0-----:R-:W-:-:S03]  /*0450*/  IMAD.WIDE R4, R26, R3, c[0x0][0x198] ;  /* 0x000066001a047625 */ /* 0x001fc600078e0203 */
[----:B------:R0:W5:Y:S01]  /*0460*/  LDG.E.EL.U16 R18, [R18.64] ;  /* 0x0000000412127981 */ /* 0x000162000c2e1500 */
[----:B------:R-:W-:-:S03]  /*0470*/  IMAD.WIDE R30, R8, R3, c[0x0][0x160] ;  /* 0x00005800081e7625 */ /* 0x000fc600078e0203 */
[----:B------:R0:W5:Y:S01]  /*0480*/  LDG.E.EL.U16 R32, [R4.64+0x2] ;  /* 0x0000020404207981 */ /* 0x000162000c2e1500 */
[----:B------:R-:W-:-:S03]  /*0490*/  IMAD.WIDE R6, R26, R3, c[0x0][0x170] ;  /* 0x00005c001a067625 */ /* 0x000fc600078e0203 */
[----:B------:R0:W5:Y:S01]  /*04a0*/  LDG.E R9, [R30.64] ;  /* 0x000000041e097981 */ /* 0x000162000c1e1900 */
[----:B------:R-:W-:-:S03]  /*04b0*/  IMAD.WIDE R26, R8, R3, c[0x0][0x188] ;  /* 0x00006200081a7625 */ /* 0x000fc600078e0203 */
[----:B------:R0:W5:Y:S01]  /*04c0*/  LDG.E.EL.U16 R29, [R6.64+0x2] ;  /* 0x00000204061d7981 */ /* 0x000162000c2e1500 */
[----:B------:R-:W-:-:S03]  /*04d0*/  IMAD.HI R33, R8, 0x2aaaaaab, RZ ;  /* 0x2aaaaaab08217827 */ /* 0x000fc600078e02ff */
[----:B------:R0:W5:Y:S01]  /*04e0*/  LDG.E R26, [R26.64] ;  /* 0x000000041a1a7981 */ /* 0x000162000c1e1900 */
[----:B------:R-:W-:Y:S01]  /*04f0*/  IMAD.WIDE R22, R34, R3, c[0x0][0x170] ;  /* 0x00005c0022167625 */ /* 0x000fe200078e0203 */
[----:B------:R-:W-:-:S03]  /*0500*/  SHF.R.U32.HI R36, RZ, 0x1f, R33 ;  /* 0x0000001fff247819 */ /* 0x000fc60000011621 */
[----:B-1----:R-:W-:Y:S01]  /*0510*/  IMAD.WIDE R24, R34, R3, c[0x0][0x198] ;  /* 0x0000660022187625 */ /* 0x002fe200078e0203 */
[----:B------:R-:W-:Y:S01]  /*0520*/  LEA.HI.SX32 R33, R33, R36, 0x17 ;  /* 0x0000002421217211 */ /* 0x000fe200078fbaff */
[----:B------:R1:W5:Y:S04]  /*0530*/  LDG.E.EL R22, [R22.64] ;  /* 0x0000000416167981 */ /* 0x000368000c2e1900 */
[----:B------:R1:W5:Y:S01]  /*0540*/  LDG.E.EL R24, [R24.64] ;  /* 0x0000000418187981 */ /* 0x000362000c2e1900 */
[----:B------:R-:W-:-:S04]  /*0550*/  IMAD R33, R33, 0x80, R34 ;  /* 0x0000008021217824 */ /* 0x000fc800078e0222 */
[----:B0-----:R-:W-:-:S04]  /*0560*/  IMAD.WIDE R4, R33, R28, c[0x0][0x178] ;  /* 0x00005e0021047625 */ /* 0x001fc800078e021c */
[----:B------:R-:W-:Y:S02]  /*0570*/  IMAD.WIDE R6, R33, R28, c[0x0][0x180] ;  /* 0x0000600021067625 */ /* 0x000fe400078e021c */
[----:B------:R-:W5:Y:S04]  /*0580*/  LDG.E.EL.64 R4, [R4.64] ;  /* 0x0000000404047981 */ /* 0x000f68000c2e1b00 */
[----:B------:R-:W5:Y:S01]  /*0590*/  LDG.E.EL.64 R6, [R6.64] ;  /* 0x0000000406067981 */ /* 0x000f62000c2e1b00 */
[----:B------:R-:W-:Y:S02]  /*05a0*/  MOV R28, RZ ;  /* 0x000000ff001c7202 */ /* 0x000fe40000000f00 */
[----:B------:R-:W-:Y:S01]  /*05b0*/  MOV R19, 0x3c000000 ;  /* 0x3c00000000137802 */ /* 0x000fe20000000f00 */
[----:B------:R-:W-:Y:S01]  /*05c0*/  IMAD.MOV.U32 R34, RZ, RZ, RZ ;  /* 0x000000ffff227224 */ /* 0x000fe200078e00ff */
[----:B------:R-:W-:-:S02]  /*05d0*/  MOV R36, RZ ;  /* 0x000000ff00247202 */ /* 0x000fc40000000f00 */
[----:B------:R-:W-:Y:S01]  /*05e0*/  MOV R30, RZ ;  /* 0x000000ff001e7202 */ /* 0x000fe20000000f00 */
[----:B--2---:R-:W-:Y:S01]  /*05f0*/  @!P0 IMAD.MOV.U32 R28, RZ, RZ, R0 ;  /* 0x000000ffff1c8224 */ /* 0x004fe200078e0000 */
[----:B---3--:R-:W-:-:S03]  /*0600*/  @!P0 MOV R34, R11 ;  /* 0x0000000b00228202 */ /* 0x008fc60000000f00 */
[-C--:B------:R-:W-:Y:S02]  /*0610*/  FFMA R28, R28, R19.reuse, 9.9999999747524270788e-07 ;  /* 0x358637bd1c1c7423 */ /* 0x080fe40000000013 */
[-C--:B------:R-:W-:Y:S02]  /*0620*/  FFMA R21, R34, R19.reuse, 9.9999999747524270788e-07 ;  /* 0x358637bd22157423 */ /* 0x080fe40000000013 */
[----:B-1----:R-:W0:Y:S01]  /*0630*/  MUFU.RSQ R25, R28 ;  /* 0x0000001c00197308 */ /* 0x002e220000001400 */
[----:B------:R-:W-:Y:S01]  /*0640*/  @P1 IMAD.MOV.U32 R36, RZ, RZ, R11 ;  /* 0x000000ffff241224 */ /* 0x000fe200078e000b */
[----:B------:R-:W-:Y:S01]  /*0650*/  @P1 MOV R30, R0 ;  /* 0x00000000001e1202 */ /* 0x000fe20000000f00 */
[-C--:B------:R-:W-:Y:S02]  /*0660*/  FFMA R11, R11, R19.reuse, 9.9999999747524270788e-07 ;  /* 0x358637bd0b0b7423 */ /* 0x080fe40000000013 */
[----:B------:R-:W-:-:S03]  /*0670*/  FFMA R23, R36, R19, 9.9999999747524270788e-07 ;  /* 0x358637bd24177423 */ /* 0x000fc60000000013 */
[----:B------:R-:W1:Y:S01]  /*0680*/  MUFU.RSQ R21, R21 ;  /* 0x0000001500157308 */ /* 0x000e620000001400 */
[-C--:B------:R-:W-:Y:S01]  /*0690*/  FFMA R30, R30, R19.reuse, 9.9999999747524270788e-07 ;  /* 0x358637bd1e1e7423 */ /* 0x080fe20000000013 */
[----:B------:R-:W-:-:S06]  /*06a0*/  FFMA R27, R0, R19, 9.9999999747524270788e-07 ;  /* 0x358637bd001b7423 */ /* 0x000fcc0000000013 */
[----:B------:R-:W2:Y:S01]  /*06b0*/  MUFU.RSQ R31, R30 ;  /* 0x0000001e001f7308 */ /* 0x000ea20000001400 */
[----:B----4-:R-:W-:-:S07]  /*06c0*/  SHF.L.U32 R0, R15, 0x10, RZ ;  /* 0x000000100f007819 */ /* 0x010fce00000006ff */
[----:B------:R-:W3:Y:S01]  /*06d0*/  MUFU.RSQ R23, R23 ;  /* 0x0000001700177308 */ /* 0x000ee20000001400 */
[----:B0-----:R-:W-:Y:S01]  /*06e0*/  FMUL R0, R25, R0 ;  /* 0x0000000019007220 */ /* 0x001fe20000400000 */
[----:B-----5:R-:W-:Y:S01]  /*06f0*/  IMAD.U32 R17, R17, 0x10000, RZ ;  /* 0x0001000011117824 */ /* 0x020fe200078e00ff */
[----:B------:R-:W-:-:S05]  /*0700*/  SHF.L.U32 R28, R12, 0x10, RZ ;  /* 0x000000100c1c7819 */ /* 0x000fca00000006ff */
[----:B------:R-:W0:Y:S01]  /*0710*/  MUFU.RSQ R11, R11 ;  /* 0x0000000b000b7308 */ /* 0x000e220000001400 */
[----:B------:R-:W-:Y:S01]  /*0720*/  FFMA R12, -R0, R17, RZ ;  /* 0x00000011000c7223 */ /* 0x000fe200000001ff */
[----:B-1----:R-:W-:Y:S01]  /*0730*/  FMUL R0, R21, R28 ;  /* 0x0000001c15007220 */ /* 0x002fe20000400000 */
[----:B------:R-:W-:-:S05]  /*0740*/  IMAD.U32 R17, R2, 0x10000, RZ ;  /* 0x0001000002117824 */ /* 0x000fca00078e00ff */
[----:B------:R-:W1:Y:S01]  /*0750*/  MUFU.RSQ R15, R27 ;  /* 0x0000001b000f7308 */ /* 0x000e620000001400 */
[----:B------:R-:W-:Y:S02]  /*0760*/  SHF.L.U32 R16, R16, 0x10, RZ ;  /* 0x0000001010107819 */ /* 0x000fe400000006ff */
[----:B------:R-:W-:Y:S02]  /*0770*/  SHF.L.U32 R19, R13, 0x10, RZ ;  /* 0x000000100d137819 */ /* 0x000fe400000006ff */
[----:B------:R-:W-:Y:S02]  /*0780*/  SHF.L.U32 R14, R14, 0x10, RZ ;  /* 0x000000100e0e7819 */ /* 0x000fe400000006ff */
[----:B------:R-:W-:Y:S01]  /*0790*/  SHF.L.U32 R13, R10, 0x10, RZ ;  /* 0x000000100a0d7819 */ /* 0x000fe200000006ff */
[----:B------:R-:W-:Y:S01]  /*07a0*/  FFMA R10, -R0, R17, RZ ;  /* 0x00000011000a7223 */ /* 0x000fe200000001ff */
[----:B--2---:R-:W-:Y:S01]  /*07b0*/  FMUL R16, R31, R16 ;  /* 0x000000101f107220 */ /* 0x004fe20000400000 */
[----:B---3--:R-:W-:Y:S01]  /*07c0*/  FMUL R14, R23, R14 ;  /* 0x0000000e170e7220 */ /* 0x008fe20000400000 */
[----:B------:R-:W-:-:S02]  /*07d0*/  SHF.L.U32 R0, R18, 0x10, RZ ;  /* 0x0000001012007819 */ /* 0x000fc400000006ff */
[----:B------:R-:W-:Y:S01]  /*07e0*/  @P0 FMUL R12, R16, R19 ;  /* 0x00000013100c0220 */ /* 0x000fe20000400000 */
[----:B------:R-:W-:Y:S01]  /*07f0*/  @P0 FMUL R10, R14, R13 ;  /* 0x0000000d0e0a0220 */ /* 0x000fe20000400000 */
[----:B------:R-:W-:Y:S01]  /*0800*/  IMAD.U32 R17, R32, 0x10000, RZ ;  /* 0x0001000020117824 */ /* 0x000fe200078e00ff */
[----:B0-----:R-:W-:Y:S01]  /*0810*/  FMUL R0, R0, R11 ;  /* 0x0000000b00007220 */ /* 0x001fe20000400000 */
[----:B------:R-:W-:Y:S01]  /*0820*/  IMAD.U32 R2, R20, 0x10000, RZ ;  /* 0x0001000014027824 */ /* 0x000fe200078e00ff */
[C---:B------:R-:W-:Y:S02]  /*0830*/  PRMT R14, R9.reuse, 0x7632, R14 ;  /* 0x00007632090e7816 */ /* 0x040fe4000000000e */
[----:B------:R-:W-:Y:S01]  /*0840*/  SHF.L.U32 R16, R9, 0x10, RZ ;  /* 0x0000001009107819 */ /* 0x000fe200000006ff */
[----:B------:R-:W-:Y:S01]  /*0850*/  FFMA R9, -R0, R17, RZ ;  /* 0x0000001100097223 */ /* 0x000fe200000001ff */
[----:B------:R-:W-:Y:S01]  /*0860*/  SHF.L.U32 R13, R29, 0x10, RZ ;  /* 0x000000101d0d7819 */ /* 0x000fe200000006ff */
[----:B-1----:R-:W-:Y:S01]  /*0870*/  FMUL R2, R2, R15 ;  /* 0x0000000f02027220 */ /* 0x002fe20000400000 */
[----:B------:R-:W-:-:S02]  /*0880*/  PRMT R0, R26, 0x7632, R0 ;  /* 0x000076321a007816 */ /* 0x000fc40000000000 */
[----:B------:R-:W-:Y:S01]  /*0890*/  SHF.L.U32 R14, R14, 0x10, RZ ;  /* 0x000000100e0e7819 */ /* 0x000fe200000006ff */
[----:B------:R-:W-:Y:S01]  /*08a0*/  FFMA R13, -R2, R13, RZ ;  /* 0x0000000d020d7223 */ /* 0x000fe200000001ff */
[----:B------:R-:W-:Y:S01]  /*08b0*/  SHF.L.U32 R18, R0, 0x10, RZ ;  /* 0x0000001000127819 */ /* 0x000fe200000006ff */
[----:B------:R-:W-:Y:S01]  /*08c0*/  IMAD.U32 R26, R26, 0x10000, RZ ;  /* 0x000100001a1a7824 */ /* 0x000fe200078e00ff */
[----:B------:R-:W-:Y:S01]  /*08d0*/  PRMT R0, R22, 0x7632, R0 ;  /* 0x0000763216007816 */ /* 0x000fe20000000000 */
[-C--:B------:R-:W-:Y:S01]  /*08e0*/  FMUL R16, R16, R15.reuse ;  /* 0x0000000f10107220 */ /* 0x080fe20000400000 */
[----:B------:R-:W-:Y:S01]  /*08f0*/  FMUL R14, R14, R15 ;  /* 0x0000000f0e0e7220 */ /* 0x000fe20000400000 */
[----:B------:R-:W-:Y:S01]  /*0900*/  PRMT R2, R24, 0x7632, R2 ;  /* 0x0000763218027816 */ /* 0x000fe20000000002 */
[-C--:B------:R-:W-:Y:S01]  /*0910*/  FMUL R19, R26, R11.reuse ;  /* 0x0000000b1a137220 */ /* 0x080fe20000400000 */
[----:B------:R-:W-:Y:S02]  /*0920*/  SHF.L.U32 R15, R22, 0x10, RZ ;  /* 0x00000010160f7819 */ /* 0x000fe400000006ff */
[----:B------:R-:W-:Y:S01]  /*0930*/  SHF.L.U32 R17, R0, 0x10, RZ ;  /* 0x0000001000117819 */ /* 0x000fe200000006ff */
[----:B------:R-:W-:Y:S01]  /*0940*/  IMAD.U32 R24, R24, 0x10000, RZ ;  /* 0x0001000018187824 */ /* 0x000fe200078e00ff */
[----:B------:R-:W-:Y:S01]  /*0950*/  SHF.L.U32 R2, R2, 0x10, RZ ;  /* 0x0000001002027819 */ /* 0x000fe200000006ff */
[----:B------:R-:W-:Y:S01]  /*0960*/  FMUL R11, R18, R11 ;  /* 0x0000000b120b7220 */ /* 0x000fe20000400000 */
[----:B------:R-:W-:Y:S01]  /*0970*/  FMUL R15, R16, R15 ;  /* 0x0000000f100f7220 */ /* 0x000fe20000400000 */
[----:B------:R-:W-:Y:S01]  /*0980*/  FMUL R14, R14, R17 ;  /* 0x000000110e0e7220 */ /* 0x000fe20000400000 */
[----:B------:R-:W-:Y:S01]  /*0990*/  FMUL R19, R24, R19 ;  /* 0x0000001318137220 */ /* 0x000fe20000400000 */
[----:B------:R-:W-:Y:S01]  /*09a0*/  FMUL R2, R2, R11 ;  /* 0x0000000b02027220 */ /* 0x000fe20000400000 */
[C---:B------:R-:W-:Y:S01]  /*09b0*/  FMUL R15, R4.reuse, R15 ;  /* 0x0000000f040f7220 */ /* 0x040fe20000400000 */
[C---:B------:R-:W-:Y:S01]  /*09c0*/  FMUL R14, R5.reuse, R14 ;  /* 0x0000000e050e7220 */ /* 0x040fe20000400000 */
[----:B------:R-:W-:Y:S01]  /*09d0*/  FMUL R4, R4, R19 ;  /* 0x0000001304047220 */ /* 0x000fe20000400000 */
[----:B------:R-:W-:Y:S01]  /*09e0*/  FMUL R5, R5, R2 ;  /* 0x0000000205057220 */ /* 0x000fe20000400000 */
[C---:B------:R-:W-:Y:S01]  /*09f0*/  FFMA R13, R6.reuse, R13, R15 ;  /* 0x0000000d060d7223 */ /* 0x040fe2000000000f */
[C---:B------:R-:W-:Y:S01]  /*0a00*/  FFMA R12, R7.reuse, R12, R14 ;  /* 0x0000000c070c7223 */ /* 0x040fe2000000000e */
[----:B------:R-:W-:Y:S01]  /*0a10*/  FFMA R9, R6, R9, R4 ;  /* 0x0000000906097223 */ /* 0x000fe20000000004 */
[----:B------:R-:W-:Y:S01]  /*0a20*/  FFMA R10, R7, R10, R5 ;  /* 0x0000000a070a7223 */ /* 0x000fe20000000005 */
[----:B------:R-:W-:-:S02]  /*0a30*/  IMAD.WIDE R4, R8, R3, c[0x0][0x1a0] ;  /* 0x0000680008047625 */ /* 0x000fc400078e0203 */
[----:B------:R-:W-:Y:S02]  /*0a40*/  F2FP.BF16.PACK_AB R13, R12, R13 ;  /* 0x0000000d0c0d723e */ /* 0x000fe400000010ff */
[----:B------:R-:W-:Y:S01]  /*0a50*/  F2FP.BF16.PACK_AB R7, R10, R9 ;  /* 0x000000090a07723e */ /* 0x000fe200000010ff */
[----:B------:R-:W-:Y:S02]  /*0a60*/  IMAD.WIDE R8, R8, R3, c[0x0][0x1a8] ;  /* 0x00006a0008087625 */ /* 0x000fe400078e0203 */
[----:B------:R-:W-:Y:S04]  /*0a70*/  STG.E [R4.64], R13 ;  /* 0x0000000d04007986 */ /* 0x000fe8000c101904 */
[----:B------:R-:W-:Y:S01]  /*0a80*/  STG.E [R8.64], R7 ;  /* 0x0000000708007986 */ /* 0x000fe2000c101904 */
[----:B------:R-:W-:Y:S05]  /*0a90*/  EXIT ;  /* 0x000000000000794d */ /* 0x000fea0003800000 */
.L_x_0:
[----:B------:R-:W-:-:S00]  /*0aa0*/  BRA `(.L_x_0) ;  /* 0xfffffff000007947 */ /* 0x000fc0000383ffff */
[----:B------:R-:W-:-:S00]  /*0ab0*/  NOP ;  /* 0x0000000000007918 */ /* 0x000fc00000000000 */
        /* <DEDUP_REMOVED lines=12> */
.L_x_1:


//--------------------- .nv.global.init           --------------------------
	.section	.nv.global.init,"aw",@progbits
.nv.global.init:
	.type		_$_str,@object
	.size		_$_str,(.L_0 - _$_str)
_$_str:
        /*0000*/ 	.byte	0x5f, 0x5f, 0x43, 0x55, 0x44, 0x41, 0x5f, 0x46, 0x54, 0x5a, 0x00
.L_0:
